//
// Generated by NVIDIA NVVM Compiler
//
// Compiler Build ID: CL-36424714
// Cuda compilation tools, release 13.0, V13.0.88
// Based on NVVM 20.0.0
//

.version 9.0
.target sm_100
.address_size 64

	// .globl	_Z11RandGenKernPjS_i

.visible .entry _Z11RandGenKernPjS_i(
	.param .u64 .ptr .align 1 _Z11RandGenKernPjS_i_param_0,
	.param .u64 .ptr .align 1 _Z11RandGenKernPjS_i_param_1,
	.param .u32 _Z11RandGenKernPjS_i_param_2
)
{
	.reg .pred 	%p<10>;
	.reg .b32 	%r<48>;
	.reg .b64 	%rd<29>;

	ld.param.u64 	%rd6, [_Z11RandGenKernPjS_i_param_0];
	ld.param.u64 	%rd7, [_Z11RandGenKernPjS_i_param_1];
	ld.param.u32 	%r21, [_Z11RandGenKernPjS_i_param_2];
	cvta.to.global.u64 	%rd1, %rd6;
	cvta.to.global.u64 	%rd8, %rd7;
	mov.u32 	%r22, %tid.x;
	mul.lo.s32 	%r1, %r21, %r22;
	mul.wide.u32 	%rd9, %r22, 4;
	add.s64 	%rd2, %rd8, %rd9;
	setp.lt.s32 	%p1, %r21, 1;
	@%p1 bra 	$L__BB0_12;
	ld.global.u32 	%r43, [%rd2];
	and.b32  	%r3, %r21, 7;
	setp.lt.u32 	%p2, %r21, 8;
	mov.b32 	%r44, 0;
	@%p2 bra 	$L__BB0_4;
	and.b32  	%r44, %r21, 2147483640;
	neg.s32 	%r40, %r44;
	mul.wide.u32 	%rd10, %r1, 4;
	add.s64 	%rd11, %rd10, %rd1;
	add.s64 	%rd28, %rd11, 16;
$L__BB0_3:
	.pragma "nounroll";
	mad.lo.s32 	%r24, %r43, 134775813, 1;
	st.global.u32 	[%rd28+-16], %r24;
	mad.lo.s32 	%r25, %r43, -731568103, 134775814;
	st.global.u32 	[%rd28+-12], %r25;
	mad.lo.s32 	%r26, %r43, 1466870909, -596792289;
	st.global.u32 	[%rd28+-8], %r26;
	mad.lo.s32 	%r27, %r43, 302109297, 870078620;
	st.global.u32 	[%rd28+-4], %r27;
	mad.lo.s32 	%r28, %r43, 1712545845, 1172187917;
	st.global.u32 	[%rd28], %r28;
	mad.lo.s32 	%r29, %r43, -1515965175, -1410233534;
	st.global.u32 	[%rd28+4], %r29;
	mad.lo.s32 	%r30, %r43, -673862355, 1368768587;
	st.global.u32 	[%rd28+8], %r30;
	mad.lo.s32 	%r43, %r43, 903845345, 694906232;
	st.global.u32 	[%rd28+12], %r43;
	add.s32 	%r40, %r40, 8;
	add.s64 	%rd28, %rd28, 32;
	setp.ne.s32 	%p3, %r40, 0;
	@%p3 bra 	$L__BB0_3;
$L__BB0_4:
	setp.eq.s32 	%p4, %r3, 0;
	@%p4 bra 	$L__BB0_12;
	and.b32  	%r12, %r21, 3;
	setp.lt.u32 	%p5, %r3, 4;
	@%p5 bra 	$L__BB0_7;
	mad.lo.s32 	%r31, %r43, 134775813, 1;
	add.s32 	%r32, %r44, %r1;
	mul.wide.u32 	%rd12, %r32, 4;
	add.s64 	%rd13, %rd1, %rd12;
	st.global.u32 	[%rd13], %r31;
	mad.lo.s32 	%r33, %r43, -731568103, 134775814;
	cvt.u64.u32 	%rd14, %r1;
	cvt.u64.u32 	%rd15, %r44;
	add.s64 	%rd16, %rd15, %rd14;
	shl.b64 	%rd17, %rd16, 2;
	add.s64 	%rd18, %rd1, %rd17;
	st.global.u32 	[%rd18+4], %r33;
	mad.lo.s32 	%r34, %r43, 1466870909, -596792289;
	st.global.u32 	[%rd18+8], %r34;
	mad.lo.s32 	%r43, %r43, 302109297, 870078620;
	st.global.u32 	[%rd18+12], %r43;
	add.s32 	%r44, %r44, 4;
$L__BB0_7:
	setp.eq.s32 	%p6, %r12, 0;
	@%p6 bra 	$L__BB0_12;
	setp.eq.s32 	%p7, %r12, 1;
	@%p7 bra 	$L__BB0_10;
	mad.lo.s32 	%r35, %r43, 134775813, 1;
	add.s32 	%r36, %r44, %r1;
	mul.wide.u32 	%rd19, %r36, 4;
	add.s64 	%rd20, %rd1, %rd19;
	st.global.u32 	[%rd20], %r35;
	mad.lo.s32 	%r43, %r43, -731568103, 134775814;
	cvt.u64.u32 	%rd21, %r1;
	cvt.u64.u32 	%rd22, %r44;
	add.s64 	%rd23, %rd22, %rd21;
	shl.b64 	%rd24, %rd23, 2;
	add.s64 	%rd25, %rd1, %rd24;
	st.global.u32 	[%rd25+4], %r43;
	add.s32 	%r44, %r44, 2;
$L__BB0_10:
	and.b32  	%r37, %r21, 1;
	setp.eq.b32 	%p8, %r37, 1;
	not.pred 	%p9, %p8;
	@%p9 bra 	$L__BB0_12;
	mad.lo.s32 	%r38, %r43, 134775813, 1;
	add.s32 	%r39, %r44, %r1;
	mul.wide.u32 	%rd26, %r39, 4;
	add.s64 	%rd27, %rd1, %rd26;
	st.global.u32 	[%rd27], %r38;
$L__BB0_12:
	ret;

}


// ===== COMPILED SASS (sm_100) =====

	.target	sm_100

	.elftype	@"ET_EXEC"


//--------------------- .note.nv.tkinfo           --------------------------
	.section	.note.nv.tkinfo,"",@"SHT_NOTE"
	.sectionflags	@"SHF_NOTE_NV_TKINFO"
	.tkinfo
        /*0018*/ 	.word	0x00000002
        /*0030*/ 	.string	""
        /*0030*/ 	.string	"ptxas"
        /*0030*/ 	.string	"Cuda compilation tools, release 13.0, V13.0.88"
        /*0030*/ 	.string	"Build cuda_13.0.r13.0/compiler.36424714_0"
        /*0030*/ 	.string	"-arch sm_100 -m 64 "



//--------------------- .note.nv.cuinfo           --------------------------
	.section	.note.nv.cuinfo,"",@"SHT_NOTE"
	.sectionflags	@"SHF_NOTE_NV_CUINFO"
        /*0018*/ 	.short	0x0002
        /*001a*/ 	.short	0x0064
        /*001c*/ 	.short	0x0082
	.zero		2


//--------------------- .nv.info                  --------------------------
	.section	.nv.info,"",@"SHT_CUDA_INFO"
	.align	4


	//----- nvinfo : EIATTR_REGCOUNT
	.align		4
        /*0000*/ 	.byte	0x04, 0x2f
        /*0002*/ 	.short	(.L_1 - .L_0)
	.align		4
.L_0:
        /*0004*/ 	.word	index@(_Z11RandGenKernPjS_i)
        /*0008*/ 	.word	0x0000001a


	//----- nvinfo : EIATTR_FRAME_SIZE
	.align		4
.L_1:
        /*000c*/ 	.byte	0x04, 0x11
        /*000e*/ 	.short	(.L_3 - .L_2)
	.align		4
.L_2:
        /*0010*/ 	.word	index@(_Z11RandGenKernPjS_i)
        /*0014*/ 	.word	0x00000000


	//----- nvinfo : EIATTR_MIN_STACK_SIZE
	.align		4
.L_3:
        /*0018*/ 	.byte	0x04, 0x12
        /*001a*/ 	.short	(.L_5 - .L_4)
	.align		4
.L_4:
        /*001c*/ 	.word	index@(_Z11RandGenKernPjS_i)
        /*0020*/ 	.word	0x00000000
.L_5:


//--------------------- .nv.compat                --------------------------
	.section	.nv.compat,"",@"SHT_CUDA_COMPAT_INFO"
	.align	4
        /*0000*/ 	.byte	0x02, 0x09, 0x00, 0x00, 0x02, 0x02, 0x01, 0x00, 0x02, 0x05, 0x05, 0x00, 0x03, 0x07, 0x01, 0x01
        /*0010*/ 	.byte	0x02, 0x03, 0x00, 0x00, 0x02, 0x06, 0x01, 0x00, 0x04, 0x0b, 0x08, 0x00, 0x09, 0x00, 0x00, 0x00
        /*0020*/ 	.byte	0x00, 0x00, 0x00, 0x00


//--------------------- .nv.info._Z11RandGenKernPjS_i --------------------------
	.section	.nv.info._Z11RandGenKernPjS_i,"",@"SHT_CUDA_INFO"
	.sectionflags	@""
	.align	4


	//----- nvinfo : EIATTR_CUDA_API_VERSION
	.align		4
        /*0000*/ 	.byte	0x04, 0x37
        /*0002*/ 	.short	(.L_7 - .L_6)
.L_6:
        /*0004*/ 	.word	0x00000082


	//----- nvinfo : EIATTR_KPARAM_INFO
	.align		4
.L_7:
        /*0008*/ 	.byte	0x04, 0x17
        /*000a*/ 	.short	(.L_9 - .L_8)
.L_8:
        /*000c*/ 	.word	0x00000000
        /*0010*/ 	.short	0x0002
        /*0012*/ 	.short	0x0010
        /*0014*/ 	.byte	0x00, 0xf0, 0x11, 0x00


	//----- nvinfo : EIATTR_KPARAM_INFO
	.align		4
.L_9:
        /*0018*/ 	.byte	0x04, 0x17
        /*001a*/ 	.short	(.L_11 - .L_10)
.L_10:
        /*001c*/ 	.word	0x00000000
        /*0020*/ 	.short	0x0001
        /*0022*/ 	.short	0x0008
        /*0024*/ 	.byte	0x00, 0xf5, 0x21, 0x00


	//----- nvinfo : EIATTR_KPARAM_INFO
	.align		4
.L_11:
        /*0028*/ 	.byte	0x04, 0x17
        /*002a*/ 	.short	(.L_13 - .L_12)
.L_12:
        /*002c*/ 	.word	0x00000000
        /*0030*/ 	.short	0x0000
        /*0032*/ 	.short	0x0000
        /*0034*/ 	.byte	0x00, 0xf5, 0x21, 0x00


	//----- nvinfo : EIATTR_SPARSE_MMA_MASK
	.align		4
.L_13:
        /*0038*/ 	.byte	0x03, 0x50
        /*003a*/ 	.short	0x0000


	//----- nvinfo : EIATTR_MAXREG_COUNT
	.align		4
        /*003c*/ 	.byte	0x03, 0x1b
        /*003e*/ 	.short	0x00ff


	//----- nvinfo : EIATTR_MERCURY_ISA_VERSION
	.align		4
        /*0040*/ 	.byte	0x03, 0x5f
        /*0042*/ 	.short	0x0101


	//----- nvinfo : EIATTR_VRC_CTA_INIT_COUNT
	.align		4
        /*0044*/ 	.byte	0x02, 0x4a
	.zero		1
	.zero		1


	//----- nvinfo : EIATTR_EXIT_INSTR_OFFSETS
	.align		4
        /*0048*/ 	.byte	0x04, 0x1c
        /*004a*/ 	.short	(.L_15 - .L_14)


	//   ....[0]....
.L_14:
        /*004c*/ 	.word	0x00000050


	//   ....[1]....
        /*0050*/ 	.word	0x00000340


	//   ....[2]....
        /*0054*/ 	.word	0x000004e0


	//   ....[3]....
        /*0058*/ 	.word	0x00000620


	//   ....[4]....
        /*005c*/ 	.word	0x00000690


	//----- nvinfo : EIATTR_CBANK_PARAM_SIZE
	.align		4
.L_15:
        /*0060*/ 	.byte	0x03, 0x19
        /*0062*/ 	.short	0x0014


	//----- nvinfo : EIATTR_PARAM_CBANK
	.align		4
        /*0064*/ 	.byte	0x04, 0x0a
        /*0066*/ 	.short	(.L_17 - .L_16)
	.align		4
.L_16:
        /*0068*/ 	.word	index@(.nv.constant0._Z11RandGenKernPjS_i)
        /*006c*/ 	.short	0x0380
        /*006e*/ 	.short	0x0014


	//----- nvinfo : EIATTR_SW_WAR
	.align		4
.L_17:
        /*0070*/ 	.byte	0x04, 0x36
        /*0072*/ 	.short	(.L_19 - .L_18)
.L_18:
        /*0074*/ 	.word	0x00000008
.L_19:


//--------------------- .nv.callgraph             --------------------------
	.section	.nv.callgraph,"",@"SHT_CUDA_CALLGRAPH"
	.align	4
	.sectionentsize	8
	.align		4
        /*0000*/ 	.word	0x00000000
	.align		4
        /*0004*/ 	.word	0xffffffff
	.align		4
        /*0008*/ 	.word	0x00000000
	.align		4
        /*000c*/ 	.word	0xfffffffe
	.align		4
        /*0010*/ 	.word	0x00000000
	.align		4
        /*0014*/ 	.word	0xfffffffd
	.align		4
        /*0018*/ 	.word	0x00000000
	.align		4
        /*001c*/ 	.word	0xfffffffc


//--------------------- .text._Z11RandGenKernPjS_i --------------------------
	.section	.text._Z11RandGenKernPjS_i,"ax",@progbits
	.align	128
        .global         _Z11RandGenKernPjS_i
        .type           _Z11RandGenKernPjS_i,@function
        .size           _Z11RandGenKernPjS_i,(.L_x_5 - _Z11RandGenKernPjS_i)
        .other          _Z11RandGenKernPjS_i,@"STO_CUDA_ENTRY STV_DEFAULT"
_Z11RandGenKernPjS_i:
.text._Z11RandGenKernPjS_i:
[----:B------:R-:W-:Y:S08]  /*0000*/  LDC R1, c[0x0][0x37c] ;  /* 0x0000df00ff017b82 */ /* 0x000ff00000000800 */
[----:B------:R-:W0:Y:S01]  /*0010*/  LDC R4, c[0x0][0x390] ;  /* 0x0000e400ff047b82 */ /* 0x000e220000000800 */
[----:B------:R-:W1:Y:S07]  /*0020*/  S2R R3, SR_TID.X ;  /* 0x0000000000037919 */ /* 0x000e6e0000002100 */
[----:B------:R-:W2:Y:S01]  /*0030*/  LDC.64 R6, c[0x0][0x388] ;  /* 0x0000e200ff067b82 */ /* 0x000ea20000000a00 */
[----:B0-----:R-:W-:-:S13]  /*0040*/  ISETP.GE.AND P0, PT, R4, 0x1, PT ;  /* 0x000000010400780c */ /* 0x001fda0003f06270 */
[----:B-12---:R-:W-:Y:S05]  /*0050*/  @!P0 EXIT ;  /* 0x000000000000894d */ /* 0x006fea0003800000 */
[----:B------:R-:W0:Y:S01]  /*0060*/  LDCU.64 UR4, c[0x0][0x358] ;  /* 0x00006b00ff0477ac */ /* 0x000e220008000a00 */
[C---:B------:R-:W-:Y:S01]  /*0070*/  ISETP.GE.U32.AND P1, PT, R4.reuse, 0x8, PT ;  /* 0x000000080400780c */ /* 0x040fe20003f26070 */
[----:B------:R-:W-:Y:S01]  /*0080*/  IMAD.WIDE.U32 R6, R3, 0x4, R6 ;  /* 0x0000000403067825 */ /* 0x000fe200078e0006 */
[----:B------:R-:W-:-:S03]  /*0090*/  LOP3.LUT R5, R4, 0x7, RZ, 0xc0, !PT ;  /* 0x0000000704057812 */ /* 0x000fc600078ec0ff */
[----:B------:R-:W-:Y:S02]  /*00a0*/  IMAD R2, R3, R4, RZ ;  /* 0x0000000403027224 */ /* 0x000fe400078e02ff */
[----:B------:R-:W-:Y:S01]  /*00b0*/  HFMA2 R3, -RZ, RZ, 0, 0 ;  /* 0x00000000ff037431 */ /* 0x000fe200000001ff */
[----:B------:R-:W-:Y:S01]  /*00c0*/  ISETP.NE.AND P0, PT, R5, RZ, PT ;  /* 0x000000ff0500720c */ /* 0x000fe20003f05270 */
[----:B0-----:R0:W5:Y:S04]  /*00d0*/  LDG.E R0, desc[UR4][R6.64] ;  /* 0x0000000406007981 */ /* 0x001168000c1e1900 */
[----:B------:R-:W-:Y:S08]  /*00e0*/  @!P1 BRA `(.L_x_0) ;  /* 0x0000000000949947 */ /* 0x000ff00003800000 */
[----:B0-----:R-:W0:Y:S01]  /*00f0*/  LDC.64 R6, c[0x0][0x380] ;  /* 0x0000e000ff067b82 */ /* 0x001e220000000a00 */
[----:B------:R-:W-:-:S04]  /*0100*/  LOP3.LUT R3, R4, 0x7ffffff8, RZ, 0xc0, !PT ;  /* 0x7ffffff804037812 */ /* 0x000fc800078ec0ff */
[----:B------:R-:W-:Y:S01]  /*0110*/  IADD3 R8, PT, PT, -R3, RZ, RZ ;  /* 0x000000ff03087210 */ /* 0x000fe20007ffe1ff */
[----:B0-----:R-:W-:-:S03]  /*0120*/  IMAD.WIDE.U32 R6, R2, 0x4, R6 ;  /* 0x0000000402067825 */ /* 0x001fc600078e0006 */
[----:B------:R-:W-:-:S05]  /*0130*/  IADD3 R10, P1, PT, R6, 0x10, RZ ;  /* 0x00000010060a7810 */ /* 0x000fca0007f3e0ff */
[----:B------:R-:W-:-:S08]  /*0140*/  IMAD.X R21, RZ, RZ, R7, P1 ;  /* 0x000000ffff157224 */ /* 0x000fd000008e0607 */
.L_x_1:
[----:B-1----:R-:W-:Y:S01]  /*0150*/  MOV R9, 0x8088405 ;  /* 0x0808840500097802 */ /* 0x002fe20000000f00 */
[----:B------:R-:W-:Y:S01]  /*0160*/  HFMA2 R13, -RZ, RZ, 118.875, -0.07012939453125 ;  /* 0x576eac7dff0d7431 */ /* 0x000fe200000001ff */
[----:B------:R-:W-:Y:S01]  /*0170*/  IADD3 R8, PT, PT, R8, 0x8, RZ ;  /* 0x0000000808087810 */ /* 0x000fe20007ffe0ff */
[----:B------:R-:W-:Y:S02]  /*0180*/  HFMA2 R17, -RZ, RZ, 1555, 538.5 ;  /* 0x66136035ff117431 */ /* 0x000fe400000001ff */
[----:B------:R-:W-:Y:S01]  /*0190*/  IMAD.MOV.U32 R6, RZ, RZ, R10 ;  /* 0x000000ffff067224 */ /* 0x000fe200078e000a */
[----:B------:R-:W-:Y:S01]  /*01a0*/  MOV R7, R21 ;  /* 0x0000001500077202 */ /* 0x000fe20000000f00 */
[----:B-----5:R-:W-:Y:S01]  /*01b0*/  IMAD R9, R0, R9, 0x1 ;  /* 0x0000000100097424 */ /* 0x020fe200078e0209 */
[----:B------:R-:W-:Y:S01]  /*01c0*/  ISETP.NE.AND P1, PT, R8, RZ, PT ;  /* 0x000000ff0800720c */ /* 0x000fe20003f25270 */
[----:B------:R-:W-:Y:S01]  /*01d0*/  IMAD.MOV.U32 R11, RZ, RZ, -0x2b9ad7e7 ;  /* 0xd4652819ff0b7424 */ /* 0x000fe200078e00ff */
[----:B------:R-:W-:Y:S01]  /*01e0*/  MOV R21, 0xd7d5ad2d ;  /* 0xd7d5ad2d00157802 */ /* 0x000fe20000000f00 */
[----:B------:R-:W-:Y:S01]  /*01f0*/  IMAD.MOV.U32 R15, RZ, RZ, 0x1201d271 ;  /* 0x1201d271ff0f7424 */ /* 0x000fe200078e00ff */
[----:B------:R0:W-:Y:S01]  /*0200*/  STG.E desc[UR4][R6.64+-0x10], R9 ;  /* 0xfffff00906007986 */ /* 0x0001e2000c101904 */
[----:B------:R-:W-:Y:S01]  /*0210*/  IMAD.MOV.U32 R19, RZ, RZ, -0x5a5bcaf7 ;  /* 0xa5a43509ff137424 */ /* 0x000fe200078e00ff */
[----:B------:R-:W-:Y:S01]  /*0220*/  IADD3 R10, P2, PT, R6, 0x20, RZ ;  /* 0x00000020060a7810 */ /* 0x000fe20007f5e0ff */
[----:B------:R-:W-:-:S02]  /*0230*/  IMAD.MOV.U32 R23, RZ, RZ, 0x35df95e1 ;  /* 0x35df95e1ff177424 */ /* 0x000fc400078e00ff */
[C---:B------:R-:W-:Y:S02]  /*0240*/  IMAD R11, R0.reuse, R11, 0x8088406 ;  /* 0x08088406000b7424 */ /* 0x040fe400078e020b */
[C---:B------:R-:W-:Y:S02]  /*0250*/  IMAD R13, R0.reuse, R13, -0x239253e1 ;  /* 0xdc6dac1f000d7424 */ /* 0x040fe400078e020d */
[C---:B------:R-:W-:Y:S01]  /*0260*/  IMAD R15, R0.reuse, R15, 0x33dc589c ;  /* 0x33dc589c000f7424 */ /* 0x040fe200078e020f */
[----:B------:R1:W-:Y:S01]  /*0270*/  STG.E desc[UR4][R6.64+-0xc], R11 ;  /* 0xfffff40b06007986 */ /* 0x0003e2000c101904 */
[C---:B------:R-:W-:Y:S02]  /*0280*/  IMAD R17, R0.reuse, R17, 0x45de2b0d ;  /* 0x45de2b0d00117424 */ /* 0x040fe400078e0211 */
[C---:B------:R-:W-:Y:S01]  /*0290*/  IMAD R19, R0.reuse, R19, -0x540e74be ;  /* 0xabf18b4200137424 */ /* 0x040fe200078e0213 */
[----:B------:R1:W-:Y:S01]  /*02a0*/  STG.E desc[UR4][R6.64+-0x8], R13 ;  /* 0xfffff80d06007986 */ /* 0x0003e2000c101904 */
[----:B0-----:R-:W-:-:S02]  /*02b0*/  IMAD R9, R0, R21, 0x5195c04b ;  /* 0x5195c04b00097424 */ /* 0x001fc400078e0215 */
[----:B------:R-:W-:Y:S01]  /*02c0*/  IMAD R0, R0, R23, 0x296b6d78 ;  /* 0x296b6d7800007424 */ /* 0x000fe200078e0217 */
[----:B------:R1:W-:Y:S01]  /*02d0*/  STG.E desc[UR4][R6.64+-0x4], R15 ;  /* 0xfffffc0f06007986 */ /* 0x0003e2000c101904 */
[----:B------:R-:W-:-:S03]  /*02e0*/  IMAD.X R21, RZ, RZ, R7, P2 ;  /* 0x000000ffff157224 */ /* 0x000fc600010e0607 */
[----:B------:R1:W-:Y:S04]  /*02f0*/  STG.E desc[UR4][R6.64], R17 ;  /* 0x0000001106007986 */ /* 0x0003e8000c101904 */
[----:B------:R1:W-:Y:S04]  /*0300*/  STG.E desc[UR4][R6.64+0x4], R19 ;  /* 0x0000041306007986 */ /* 0x0003e8000c101904 */
[----:B------:R1:W-:Y:S04]  /*0310*/  STG.E desc[UR4][R6.64+0x8], R9 ;  /* 0x0000080906007986 */ /* 0x0003e8000c101904 */
[----:B------:R1:W-:Y:S01]  /*0320*/  STG.E desc[UR4][R6.64+0xc], R0 ;  /* 0x00000c0006007986 */ /* 0x0003e2000c101904 */
[----:B------:R-:W-:Y:S05]  /*0330*/  @P1 BRA `(.L_x_1) ;  /* 0xfffffffc00841947 */ /* 0x000fea000383ffff */
.L_x_0:
[----:B------:R-:W-:Y:S05]  /*0340*/  @!P0 EXIT ;  /* 0x000000000000894d */ /* 0x000fea0003800000 */
[----:B------:R-:W-:Y:S02]  /*0350*/  ISETP.GE.U32.AND P1, PT, R5, 0x4, PT ;  /* 0x000000040500780c */ /* 0x000fe40003f26070 */
[----:B------:R-:W-:-:S04]  /*0360*/  LOP3.LUT R12, R4, 0x3, RZ, 0xc0, !PT ;  /* 0x00000003040c7812 */ /* 0x000fc800078ec0ff */
[----:B------:R-:W-:-:S07]  /*0370*/  ISETP.NE.AND P0, PT, R12, RZ, PT ;  /* 0x000000ff0c00720c */ /* 0x000fce0003f05270 */
[----:B------:R-:W-:Y:S06]  /*0380*/  @!P1 BRA `(.L_x_2) ;  /* 0x0000000000549947 */ /* 0x000fec0003800000 */
[----:B-1----:R-:W1:Y:S01]  /*0390*/  LDC.64 R8, c[0x0][0x380] ;  /* 0x0000e000ff087b82 */ /* 0x002e620000000a00 */
[----:B------:R-:W2:Y:S01]  /*03a0*/  LDCU.64 UR6, c[0x0][0x380] ;  /* 0x00007000ff0677ac */ /* 0x000ea20008000a00 */
[CC--:B------:R-:W-:Y:S01]  /*03b0*/  IADD3 R5, PT, PT, R2.reuse, R3.reuse, RZ ;  /* 0x0000000302057210 */ /* 0x0c0fe20007ffe0ff */
[----:B------:R-:W-:Y:S01]  /*03c0*/  HFMA2 R11, -RZ, RZ, -70.3125, 0.032012939453125 ;  /* 0xd4652819ff0b7431 */ /* 0x000fe200000001ff */
[----:B0-----:R-:W-:Y:S01]  /*03d0*/  IADD3 R7, P1, PT, R2, R3, RZ ;  /* 0x0000000302077210 */ /* 0x001fe20007f3e0ff */
[----:B------:R-:W-:Y:S01]  /*03e0*/  IMAD.MOV.U32 R15, RZ, RZ, 0x1201d271 ;  /* 0x1201d271ff0f7424 */ /* 0x000fe200078e00ff */
[----:B------:R-:W-:Y:S02]  /*03f0*/  MOV R13, 0x576eac7d ;  /* 0x576eac7d000d7802 */ /* 0x000fe40000000f00 */
[----:B------:R-:W-:Y:S01]  /*0400*/  IADD3 R3, PT, PT, R3, 0x4, RZ ;  /* 0x0000000403037810 */ /* 0x000fe20007ffe0ff */
[----:B------:R-:W-:Y:S02]  /*0410*/  IMAD.X R10, RZ, RZ, RZ, P1 ;  /* 0x000000ffff0a7224 */ /* 0x000fe400008e06ff */
[----:B-----5:R-:W-:-:S02]  /*0420*/  IMAD R13, R0, R13, -0x239253e1 ;  /* 0xdc6dac1f000d7424 */ /* 0x020fc400078e020d */
[----:B------:R-:W-:Y:S01]  /*0430*/  IMAD R11, R0, R11, 0x8088406 ;  /* 0x08088406000b7424 */ /* 0x000fe200078e020b */
[----:B--2---:R-:W-:-:S04]  /*0440*/  LEA R6, P1, R7, UR6, 0x2 ;  /* 0x0000000607067c11 */ /* 0x004fc8000f8210ff */
[----:B------:R-:W-:Y:S01]  /*0450*/  LEA.HI.X R7, R7, UR7, R10, 0x2, P1 ;  /* 0x0000000707077c11 */ /* 0x000fe200088f140a */
[----:B-1----:R-:W-:-:S04]  /*0460*/  IMAD.WIDE.U32 R8, R5, 0x4, R8 ;  /* 0x0000000405087825 */ /* 0x002fc800078e0008 */
[----:B------:R-:W-:-:S04]  /*0470*/  IMAD.MOV.U32 R5, RZ, RZ, 0x8088405 ;  /* 0x08088405ff057424 */ /* 0x000fc800078e00ff */
[C---:B------:R-:W-:Y:S02]  /*0480*/  IMAD R5, R0.reuse, R5, 0x1 ;  /* 0x0000000100057424 */ /* 0x040fe400078e0205 */
[----:B------:R-:W-:-:S03]  /*0490*/  IMAD R0, R0, R15, 0x33dc589c ;  /* 0x33dc589c00007424 */ /* 0x000fc600078e020f */
[----:B------:R2:W-:Y:S04]  /*04a0*/  STG.E desc[UR4][R8.64], R5 ;  /* 0x0000000508007986 */ /* 0x0005e8000c101904 */
[----:B------:R2:W-:Y:S04]  /*04b0*/  STG.E desc[UR4][R6.64+0x4], R11 ;  /* 0x0000040b06007986 */ /* 0x0005e8000c101904 */
[----:B------:R2:W-:Y:S04]  /*04c0*/  STG.E desc[UR4][R6.64+0x8], R13 ;  /* 0x0000080d06007986 */ /* 0x0005e8000c101904 */
[----:B------:R2:W-:Y:S02]  /*04d0*/  STG.E desc[UR4][R6.64+0xc], R0 ;  /* 0x00000c0006007986 */ /* 0x0005e4000c101904 */
.L_x_2:
[----:B------:R-:W-:Y:S05]  /*04e0*/  @!P0 EXIT ;  /* 0x000000000000894d */ /* 0x000fea0003800000 */
[----:B------:R-:W-:Y:S02]  /*04f0*/  ISETP.NE.AND P1, PT, R12, 0x1, PT ;  /* 0x000000010c00780c */ /* 0x000fe40003f25270 */
[----:B------:R-:W-:-:S04]  /*0500*/  LOP3.LUT R4, R4, 0x1, RZ, 0xc0, !PT ;  /* 0x0000000104047812 */ /* 0x000fc800078ec0ff */
[----:B------:R-:W-:-:S07]  /*0510*/  ISETP.NE.U32.AND P0, PT, R4, 0x1, PT ;  /* 0x000000010400780c */ /* 0x000fce0003f05070 */
[----:B------:R-:W-:Y:S06]  /*0520*/  @!P1 BRA `(.L_x_3) ;  /* 0x00000000003c9947 */ /* 0x000fec0003800000 */
[----:B--2---:R-:W2:Y:S01]  /*0530*/  LDC.64 R4, c[0x0][0x380] ;  /* 0x0000e000ff047b82 */ /* 0x004ea20000000a00 */
[----:B------:R-:W3:Y:S01]  /*0540*/  LDCU.64 UR6, c[0x0][0x380] ;  /* 0x00007000ff0677ac */ /* 0x000ee20008000a00 */
[----:B01----:R-:W-:Y:S01]  /*0550*/  HFMA2 R7, -RZ, RZ, 0.00012302398681640625, -6.1333179473876953125e-05 ;  /* 0x08088405ff077431 */ /* 0x003fe200000001ff */
[C---:B------:R-:W-:Y:S01]  /*0560*/  IADD3 R8, P1, PT, R2.reuse, R3, RZ ;  /* 0x0000000302087210 */ /* 0x040fe20007f3e0ff */
[----:B------:R-:W-:Y:S02]  /*0570*/  IMAD.IADD R9, R2, 0x1, R3 ;  /* 0x0000000102097824 */ /* 0x000fe400078e0203 */
[----:B------:R-:W-:Y:S01]  /*0580*/  IMAD.MOV.U32 R11, RZ, RZ, -0x2b9ad7e7 ;  /* 0xd4652819ff0b7424 */ /* 0x000fe200078e00ff */
[----:B------:R-:W-:Y:S01]  /*0590*/  IADD3.X R13, PT, PT, RZ, RZ, RZ, P1, !PT ;  /* 0x000000ffff0d7210 */ /* 0x000fe20000ffe4ff */
[----:B------:R-:W-:Y:S01]  /*05a0*/  VIADD R3, R3, 0x2 ;  /* 0x0000000203037836 */ /* 0x000fe20000000000 */
[----:B---3--:R-:W-:Y:S01]  /*05b0*/  LEA R6, P1, R8, UR6, 0x2 ;  /* 0x0000000608067c11 */ /* 0x008fe2000f8210ff */
[----:B--2---:R-:W-:-:S04]  /*05c0*/  IMAD.WIDE.U32 R4, R9, 0x4, R4 ;  /* 0x0000000409047825 */ /* 0x004fc800078e0004 */
[----:B-----5:R-:W-:Y:S01]  /*05d0*/  IMAD R9, R0, R7, 0x1 ;  /* 0x0000000100097424 */ /* 0x020fe200078e0207 */
[----:B------:R-:W-:Y:S01]  /*05e0*/  LEA.HI.X R7, R8, UR7, R13, 0x2, P1 ;  /* 0x0000000708077c11 */ /* 0x000fe200088f140d */
[----:B------:R-:W-:-:S03]  /*05f0*/  IMAD R0, R0, R11, 0x8088406 ;  /* 0x0808840600007424 */ /* 0x000fc600078e020b */
[----:B------:R3:W-:Y:S04]  /*0600*/  STG.E desc[UR4][R4.64], R9 ;  /* 0x0000000904007986 */ /* 0x0007e8000c101904 */
[----:B------:R3:W-:Y:S02]  /*0610*/  STG.E desc[UR4][R6.64+0x4], R0 ;  /* 0x0000040006007986 */ /* 0x0007e4000c101904 */
.L_x_3:
[----:B------:R-:W-:Y:S05]  /*0620*/  @P0 EXIT ;  /* 0x000000000000094d */ /* 0x000fea0003800000 */
[----:B--23--:R-:W2:Y:S01]  /*0630*/  LDC.64 R4, c[0x0][0x380] ;  /* 0x0000e000ff047b82 */ /* 0x00cea20000000a00 */
[----:B01----:R-:W-:Y:S01]  /*0640*/  MOV R7, 0x8088405 ;  /* 0x0808840500077802 */ /* 0x003fe20000000f00 */
[----:B------:R-:W-:-:S04]  /*0650*/  IMAD.IADD R3, R2, 0x1, R3 ;  /* 0x0000000102037824 */ /* 0x000fc800078e0203 */
[----:B-----5:R-:W-:Y:S02]  /*0660*/  IMAD R7, R0, R7, 0x1 ;  /* 0x0000000100077424 */ /* 0x020fe400078e0207 */
[----:B--2---:R-:W-:-:S05]  /*0670*/  IMAD.WIDE.U32 R2, R3, 0x4, R4 ;  /* 0x0000000403027825 */ /* 0x004fca00078e0004 */
[----:B------:R-:W-:Y:S01]  /*0680*/  STG.E desc[UR4][R2.64], R7 ;  /* 0x0000000702007986 */ /* 0x000fe2000c101904 */
[----:B------:R-:W-:Y:S05]  /*0690*/  EXIT ;  /* 0x000000000000794d */ /* 0x000fea0003800000 */
.L_x_4:
[----:B------:R-:W-:-:S00]  /*06a0*/  BRA `(.L_x_4) ;  /* 0xfffffffc00fc7947 */ /* 0x000fc0000383ffff */
[----:B------:R-:W-:-:S00]  /*06b0*/  NOP ;  /* 0x0000000000007918 */ /* 0x000fc00000000000 */
        /* <DEDUP_REMOVED lines=12> */
.L_x_5:


//--------------------- .nv.shared.reserved.0     --------------------------
	.section	.nv.shared.reserved.0,"aw",@nobits
	.weak		__nv_reservedSMEM_offset_0_alias
	.size		__nv_reservedSMEM_offset_0_alias, 0, 64
	.other		__nv_reservedSMEM_offset_0_alias,@"STO_CUDA_RESERVED_SHARED STV_DEFAULT"
__nv_reservedSMEM_offset_0_alias:
	.zero		0
	.zero		64


//--------------------- .nv.constant0._Z11RandGenKernPjS_i --------------------------
	.section	.nv.constant0._Z11RandGenKernPjS_i,"a",@progbits
	.sectionflags	@""
	.align	4
.nv.constant0._Z11RandGenKernPjS_i:
	.zero		916


//--------------------- SYMBOLS --------------------------

	.type		.nv.reservedSmem.offset0,@object
	.size		.nv.reservedSmem.offset0,0x4
